//
// Generated by NVIDIA NVVM Compiler
//
// Compiler Build ID: CL-36424714
// Cuda compilation tools, release 13.0, V13.0.88
// Based on NVVM 20.0.0
//

.version 9.0
.target sm_100
.address_size 64

	// .globl	_Z3barPiS_

.visible .entry _Z3barPiS_(
	.param .u64 .ptr .align 1 _Z3barPiS__param_0,
	.param .u64 .ptr .align 1 _Z3barPiS__param_1
)
{
	.reg .pred 	%p<4>;
	.reg .b32 	%r<121>;
	.reg .b64 	%rd<27>;

	ld.param.u64 	%rd19, [_Z3barPiS__param_0];
	ld.param.u64 	%rd20, [_Z3barPiS__param_1];
	cvta.to.global.u64 	%rd24, %rd19;
	cvta.to.global.u64 	%rd23, %rd20;
	ld.global.u32 	%r20, [%rd23];
	shl.b32 	%r21, %r20, 1;
	ld.global.u32 	%r22, [%rd24];
	add.s32 	%r117, %r22, %r21;
	st.global.u32 	[%rd24], %r117;
	ld.global.u32 	%r23, [%rd23+4];
	shl.b32 	%r24, %r23, 1;
	ld.global.u32 	%r25, [%rd24+4];
	add.s32 	%r116, %r25, %r24;
	st.global.u32 	[%rd24+4], %r116;
	add.s64 	%rd26, %rd23, 8;
	ld.global.u32 	%r26, [%rd23+8];
	shl.b32 	%r27, %r26, 1;
	add.s64 	%rd25, %rd24, 8;
	ld.global.u32 	%r28, [%rd24+8];
	add.s32 	%r115, %r28, %r27;
	st.global.u32 	[%rd24+8], %r115;
	ld.global.u32 	%r29, [%rd23+12];
	shl.b32 	%r30, %r29, 1;
	ld.global.u32 	%r31, [%rd24+12];
	add.s32 	%r114, %r31, %r30;
	st.global.u32 	[%rd24+12], %r114;
	add.s64 	%rd22, %rd23, 16;
	ld.global.u32 	%r32, [%rd23+16];
	shl.b32 	%r33, %r32, 1;
	ld.global.u32 	%r34, [%rd24+16];
	add.s32 	%r35, %r34, %r33;
	st.global.u32 	[%rd24+16], %r35;
	ld.global.u32 	%r36, [%rd23+20];
	shl.b32 	%r37, %r36, 1;
	ld.global.u32 	%r38, [%rd24+20];
	add.s32 	%r39, %r38, %r37;
	st.global.u32 	[%rd24+20], %r39;
	ld.global.u32 	%r40, [%rd23+24];
	shl.b32 	%r41, %r40, 1;
	add.s64 	%rd21, %rd24, 24;
	ld.global.u32 	%r42, [%rd24+24];
	add.s32 	%r43, %r42, %r41;
	st.global.u32 	[%rd24+24], %r43;
	ld.global.u32 	%r44, [%rd23+28];
	shl.b32 	%r45, %r44, 1;
	ld.global.u32 	%r46, [%rd24+28];
	add.s32 	%r47, %r46, %r45;
	st.global.u32 	[%rd24+28], %r47;
	ld.global.u32 	%r48, [%rd23+32];
	shl.b32 	%r49, %r48, 1;
	ld.global.u32 	%r50, [%rd24+32];
	add.s32 	%r51, %r50, %r49;
	st.global.u32 	[%rd24+32], %r51;
	ld.global.u32 	%r52, [%rd23+36];
	shl.b32 	%r53, %r52, 1;
	ld.global.u32 	%r54, [%rd24+36];
	add.s32 	%r55, %r54, %r53;
	st.global.u32 	[%rd24+36], %r55;
	ld.global.u32 	%r56, [%rd23+40];
	shl.b32 	%r57, %r56, 1;
	ld.global.u32 	%r58, [%rd24+40];
	add.s32 	%r59, %r58, %r57;
	st.global.u32 	[%rd24+40], %r59;
	ld.global.u32 	%r60, [%rd23+44];
	shl.b32 	%r61, %r60, 1;
	ld.global.u32 	%r62, [%rd24+44];
	add.s32 	%r63, %r62, %r61;
	st.global.u32 	[%rd24+44], %r63;
	mov.b32 	%r118, 0;
$L__BB0_1:
	.pragma "nounroll";
	ld.global.u32 	%r64, [%rd22+-16];
	shl.b32 	%r65, %r64, 2;
	add.s32 	%r66, %r117, %r65;
	st.global.u32 	[%rd21+-24], %r66;
	ld.global.u32 	%r67, [%rd22+-12];
	shl.b32 	%r68, %r67, 2;
	add.s32 	%r69, %r116, %r68;
	st.global.u32 	[%rd21+-20], %r69;
	ld.global.u32 	%r70, [%rd22+-8];
	shl.b32 	%r71, %r70, 2;
	add.s32 	%r72, %r115, %r71;
	st.global.u32 	[%rd21+-16], %r72;
	ld.global.u32 	%r73, [%rd22+-4];
	shl.b32 	%r74, %r73, 2;
	add.s32 	%r75, %r114, %r74;
	st.global.u32 	[%rd21+-12], %r75;
	setp.ne.s32 	%p1, %r118, 8;
	@%p1 bra 	$L__BB0_7;
	mov.b32 	%r119, 0;
$L__BB0_3:
	.pragma "nounroll";
	ld.global.u32 	%r93, [%rd23];
	shl.b32 	%r94, %r93, 3;
	ld.global.u32 	%r95, [%rd24];
	add.s32 	%r96, %r95, %r94;
	st.global.u32 	[%rd24], %r96;
	add.s32 	%r119, %r119, 1;
	add.s64 	%rd24, %rd24, 4;
	add.s64 	%rd23, %rd23, 4;
	setp.ne.s32 	%p2, %r119, 12;
	@%p2 bra 	$L__BB0_3;
	mov.b32 	%r120, 0;
$L__BB0_5:
	.pragma "nounroll";
	ld.global.u32 	%r98, [%rd26+-8];
	shl.b32 	%r99, %r98, 4;
	ld.global.u32 	%r100, [%rd25+-8];
	add.s32 	%r101, %r100, %r99;
	st.global.u32 	[%rd25+-8], %r101;
	ld.global.u32 	%r102, [%rd26+-4];
	shl.b32 	%r103, %r102, 4;
	ld.global.u32 	%r104, [%rd25+-4];
	add.s32 	%r105, %r104, %r103;
	st.global.u32 	[%rd25+-4], %r105;
	ld.global.u32 	%r106, [%rd26];
	shl.b32 	%r107, %r106, 4;
	ld.global.u32 	%r108, [%rd25];
	add.s32 	%r109, %r108, %r107;
	st.global.u32 	[%rd25], %r109;
	ld.global.u32 	%r110, [%rd26+4];
	shl.b32 	%r111, %r110, 4;
	ld.global.u32 	%r112, [%rd25+4];
	add.s32 	%r113, %r112, %r111;
	st.global.u32 	[%rd25+4], %r113;
	add.s32 	%r120, %r120, 4;
	add.s64 	%rd26, %rd26, 16;
	add.s64 	%rd25, %rd25, 16;
	setp.ne.s32 	%p3, %r120, 12;
	@%p3 bra 	$L__BB0_5;
	ret;
$L__BB0_7:
	ld.global.u32 	%r76, [%rd22];
	shl.b32 	%r77, %r76, 2;
	ld.global.u32 	%r78, [%rd21+-8];
	add.s32 	%r79, %r78, %r77;
	st.global.u32 	[%rd21+-8], %r79;
	ld.global.u32 	%r80, [%rd22+4];
	shl.b32 	%r81, %r80, 2;
	ld.global.u32 	%r82, [%rd21+-4];
	add.s32 	%r83, %r82, %r81;
	st.global.u32 	[%rd21+-4], %r83;
	ld.global.u32 	%r84, [%rd22+8];
	shl.b32 	%r85, %r84, 2;
	ld.global.u32 	%r86, [%rd21];
	add.s32 	%r87, %r86, %r85;
	st.global.u32 	[%rd21], %r87;
	ld.global.u32 	%r88, [%rd22+12];
	shl.b32 	%r89, %r88, 2;
	ld.global.u32 	%r90, [%rd21+4];
	add.s32 	%r91, %r90, %r89;
	st.global.u32 	[%rd21+4], %r91;
	add.s32 	%r118, %r118, 8;
	ld.global.u32 	%r117, [%rd21+8];
	ld.global.u32 	%r116, [%rd21+12];
	ld.global.u32 	%r115, [%rd21+16];
	ld.global.u32 	%r114, [%rd21+20];
	add.s64 	%rd22, %rd22, 32;
	add.s64 	%rd21, %rd21, 32;
	bra.uni 	$L__BB0_1;

}


// ===== COMPILED SASS (sm_100) =====

	.target	sm_100

	.elftype	@"ET_EXEC"


//--------------------- .note.nv.tkinfo           --------------------------
	.section	.note.nv.tkinfo,"",@"SHT_NOTE"
	.sectionflags	@"SHF_NOTE_NV_TKINFO"
	.tkinfo
        /*0018*/ 	.word	0x00000002
        /*0030*/ 	.string	""
        /*0030*/ 	.string	"ptxas"
        /*0030*/ 	.string	"Cuda compilation tools, release 13.0, V13.0.88"
        /*0030*/ 	.string	"Build cuda_13.0.r13.0/compiler.36424714_0"
        /*0030*/ 	.string	"-arch sm_100 -m 64 "



//--------------------- .note.nv.cuinfo           --------------------------
	.section	.note.nv.cuinfo,"",@"SHT_NOTE"
	.sectionflags	@"SHF_NOTE_NV_CUINFO"
        /*0018*/ 	.short	0x0002
        /*001a*/ 	.short	0x0064
        /*001c*/ 	.short	0x0082
	.zero		2


//--------------------- .nv.info                  --------------------------
	.section	.nv.info,"",@"SHT_CUDA_INFO"
	.align	4


	//----- nvinfo : EIATTR_REGCOUNT
	.align		4
        /*0000*/ 	.byte	0x04, 0x2f
        /*0002*/ 	.short	(.L_1 - .L_0)
	.align		4
.L_0:
        /*0004*/ 	.word	index@(_Z3barPiS_)
        /*0008*/ 	.word	0x0000001c


	//----- nvinfo : EIATTR_FRAME_SIZE
	.align		4
.L_1:
        /*000c*/ 	.byte	0x04, 0x11
        /*000e*/ 	.short	(.L_3 - .L_2)
	.align		4
.L_2:
        /*0010*/ 	.word	index@(_Z3barPiS_)
        /*0014*/ 	.word	0x00000000


	//----- nvinfo : EIATTR_MIN_STACK_SIZE
	.align		4
.L_3:
        /*0018*/ 	.byte	0x04, 0x12
        /*001a*/ 	.short	(.L_5 - .L_4)
	.align		4
.L_4:
        /*001c*/ 	.word	index@(_Z3barPiS_)
        /*0020*/ 	.word	0x00000000
.L_5:


//--------------------- .nv.compat                --------------------------
	.section	.nv.compat,"",@"SHT_CUDA_COMPAT_INFO"
	.align	4
        /*0000*/ 	.byte	0x02, 0x09, 0x00, 0x00, 0x02, 0x02, 0x01, 0x00, 0x02, 0x05, 0x05, 0x00, 0x03, 0x07, 0x01, 0x01
        /*0010*/ 	.byte	0x02, 0x03, 0x00, 0x00, 0x02, 0x06, 0x01, 0x00, 0x04, 0x0b, 0x08, 0x00, 0x09, 0x00, 0x00, 0x00
        /*0020*/ 	.byte	0x00, 0x00, 0x00, 0x00


//--------------------- .nv.info._Z3barPiS_       --------------------------
	.section	.nv.info._Z3barPiS_,"",@"SHT_CUDA_INFO"
	.sectionflags	@""
	.align	4


	//----- nvinfo : EIATTR_CUDA_API_VERSION
	.align		4
        /*0000*/ 	.byte	0x04, 0x37
        /*0002*/ 	.short	(.L_7 - .L_6)
.L_6:
        /*0004*/ 	.word	0x00000082


	//----- nvinfo : EIATTR_KPARAM_INFO
	.align		4
.L_7:
        /*0008*/ 	.byte	0x04, 0x17
        /*000a*/ 	.short	(.L_9 - .L_8)
.L_8:
        /*000c*/ 	.word	0x00000000
        /*0010*/ 	.short	0x0001
        /*0012*/ 	.short	0x0008
        /*0014*/ 	.byte	0x00, 0xf5, 0x21, 0x00


	//----- nvinfo : EIATTR_KPARAM_INFO
	.align		4
.L_9:
        /*0018*/ 	.byte	0x04, 0x17
        /*001a*/ 	.short	(.L_11 - .L_10)
.L_10:
        /*001c*/ 	.word	0x00000000
        /*0020*/ 	.short	0x0000
        /*0022*/ 	.short	0x0000
        /*0024*/ 	.byte	0x00, 0xf5, 0x21, 0x00


	//----- nvinfo : EIATTR_SPARSE_MMA_MASK
	.align		4
.L_11:
        /*0028*/ 	.byte	0x03, 0x50
        /*002a*/ 	.short	0x0000


	//----- nvinfo : EIATTR_MAXREG_COUNT
	.align		4
        /*002c*/ 	.byte	0x03, 0x1b
        /*002e*/ 	.short	0x00ff


	//----- nvinfo : EIATTR_MERCURY_ISA_VERSION
	.align		4
        /*0030*/ 	.byte	0x03, 0x5f
        /*0032*/ 	.short	0x0101


	//----- nvinfo : EIATTR_VRC_CTA_INIT_COUNT
	.align		4
        /*0034*/ 	.byte	0x02, 0x4a
	.zero		1
	.zero		1


	//----- nvinfo : EIATTR_EXIT_INSTR_OFFSETS
	.align		4
        /*0038*/ 	.byte	0x04, 0x1c
        /*003a*/ 	.short	(.L_13 - .L_12)


	//   ....[0]....
.L_12:
        /*003c*/ 	.word	0x00000ae0


	//----- nvinfo : EIATTR_CBANK_PARAM_SIZE
	.align		4
.L_13:
        /*0040*/ 	.byte	0x03, 0x19
        /*0042*/ 	.short	0x0010


	//----- nvinfo : EIATTR_PARAM_CBANK
	.align		4
        /*0044*/ 	.byte	0x04, 0x0a
        /*0046*/ 	.short	(.L_15 - .L_14)
	.align		4
.L_14:
        /*0048*/ 	.word	index@(.nv.constant0._Z3barPiS_)
        /*004c*/ 	.short	0x0380
        /*004e*/ 	.short	0x0010


	//----- nvinfo : EIATTR_SW_WAR
	.align		4
.L_15:
        /*0050*/ 	.byte	0x04, 0x36
        /*0052*/ 	.short	(.L_17 - .L_16)
.L_16:
        /*0054*/ 	.word	0x00000008
.L_17:


//--------------------- .nv.callgraph             --------------------------
	.section	.nv.callgraph,"",@"SHT_CUDA_CALLGRAPH"
	.align	4
	.sectionentsize	8
	.align		4
        /*0000*/ 	.word	0x00000000
	.align		4
        /*0004*/ 	.word	0xffffffff
	.align		4
        /*0008*/ 	.word	0x00000000
	.align		4
        /*000c*/ 	.word	0xfffffffe
	.align		4
        /*0010*/ 	.word	0x00000000
	.align		4
        /*0014*/ 	.word	0xfffffffd
	.align		4
        /*0018*/ 	.word	0x00000000
	.align		4
        /*001c*/ 	.word	0xfffffffc


//--------------------- .text._Z3barPiS_          --------------------------
	.section	.text._Z3barPiS_,"ax",@progbits
	.align	128
        .global         _Z3barPiS_
        .type           _Z3barPiS_,@function
        .size           _Z3barPiS_,(.L_x_4 - _Z3barPiS_)
        .other          _Z3barPiS_,@"STO_CUDA_ENTRY STV_DEFAULT"
_Z3barPiS_:
.text._Z3barPiS_:
[----:B------:R-:W-:Y:S08]  /*0000*/  LDC R1, c[0x0][0x37c] ;  /* 0x0000df00ff017b82 */ /* 0x000ff00000000800 */
[----:B------:R-:W0:Y:S01]  /*0010*/  LDC.64 R4, c[0x0][0x388] ;  /* 0x0000e200ff047b82 */ /* 0x000e220000000a00 */
[----:B------:R-:W0:Y:S01]  /*0020*/  LDCU.64 UR8, c[0x0][0x358] ;  /* 0x00006b00ff0877ac */ /* 0x000e220008000a00 */
[----:B------:R-:W1:Y:S06]  /*0030*/  LDCU.128 UR4, c[0x0][0x380] ;  /* 0x00007000ff0477ac */ /* 0x000e6c0008000c00 */
[----:B------:R-:W2:Y:S01]  /*0040*/  LDC.64 R2, c[0x0][0x380] ;  /* 0x0000e000ff027b82 */ /* 0x000ea20000000a00 */
[----:B------:R-:W3:Y:S01]  /*0050*/  LDCU UR16, c[0x0][0x380] ;  /* 0x00007000ff1077ac */ /* 0x000ee20008000800 */
[----:B------:R-:W4:Y:S01]  /*0060*/  LDCU.64 UR10, c[0x0][0x388] ;  /* 0x00007100ff0a77ac */ /* 0x000f220008000a00 */
[----:B0-----:R-:W5:Y:S04]  /*0070*/  LDG.E R7, desc[UR8][R4.64] ;  /* 0x0000000804077981 */ /* 0x001f68000c1e1900 */
[----:B--2---:R-:W5:Y:S04]  /*0080*/  LDG.E R0, desc[UR8][R2.64] ;  /* 0x0000000802007981 */ /* 0x004f68000c1e1900 */
[----:B------:R-:W2:Y:S04]  /*0090*/  LDG.E R15, desc[UR8][R2.64+0x10] ;  /* 0x00001008020f7981 */ /* 0x000ea8000c1e1900 */
[----:B------:R-:W3:Y:S04]  /*00a0*/  LDG.E R17, desc[UR8][R2.64+0x14] ;  /* 0x0000140802117981 */ /* 0x000ee8000c1e1900 */
[----:B------:R-:W4:Y:S04]  /*00b0*/  LDG.E R19, desc[UR8][R2.64+0x18] ;  /* 0x0000180802137981 */ /* 0x000f28000c1e1900 */
[----:B------:R-:W4:Y:S01]  /*00c0*/  LDG.E R21, desc[UR8][R2.64+0x1c] ;  /* 0x00001c0802157981 */ /* 0x000f22000c1e1900 */
[----:B-----5:R-:W-:-:S03]  /*00d0*/  IMAD R7, R7, 0x2, R0 ;  /* 0x0000000207077824 */ /* 0x020fc600078e0200 */
[----:B------:R-:W5:Y:S04]  /*00e0*/  LDG.E R0, desc[UR8][R2.64+0x4] ;  /* 0x0000040802007981 */ /* 0x000f68000c1e1900 */
[----:B------:R-:W-:Y:S04]  /*00f0*/  STG.E desc[UR8][R2.64], R7 ;  /* 0x0000000702007986 */ /* 0x000fe8000c101908 */
[----:B------:R-:W5:Y:S02]  /*0100*/  LDG.E R9, desc[UR8][R4.64+0x4] ;  /* 0x0000040804097981 */ /* 0x000f64000c1e1900 */
[----:B-----5:R-:W-:-:S02]  /*0110*/  IMAD R9, R9, 0x2, R0 ;  /* 0x0000000209097824 */ /* 0x020fc400078e0200 */
[----:B------:R-:W5:Y:S04]  /*0120*/  LDG.E R0, desc[UR8][R2.64+0x8] ;  /* 0x0000080802007981 */ /* 0x000f68000c1e1900 */
[----:B------:R-:W-:Y:S04]  /*0130*/  STG.E desc[UR8][R2.64+0x4], R9 ;  /* 0x0000040902007986 */ /* 0x000fe8000c101908 */
[----:B------:R-:W5:Y:S02]  /*0140*/  LDG.E R11, desc[UR8][R4.64+0x8] ;  /* 0x00000808040b7981 */ /* 0x000f64000c1e1900 */
[----:B-----5:R-:W-:-:S02]  /*0150*/  LEA R11, R11, R0, 0x1 ;  /* 0x000000000b0b7211 */ /* 0x020fc400078e08ff */
[----:B------:R-:W5:Y:S04]  /*0160*/  LDG.E R0, desc[UR8][R2.64+0xc] ;  /* 0x00000c0802007981 */ /* 0x000f68000c1e1900 */
[----:B------:R-:W-:Y:S04]  /*0170*/  STG.E desc[UR8][R2.64+0x8], R11 ;  /* 0x0000080b02007986 */ /* 0x000fe8000c101908 */
[----:B------:R-:W5:Y:S02]  /*0180*/  LDG.E R13, desc[UR8][R4.64+0xc] ;  /* 0x00000c08040d7981 */ /* 0x000f64000c1e1900 */
[----:B-----5:R-:W-:-:S05]  /*0190*/  IMAD R13, R13, 0x2, R0 ;  /* 0x000000020d0d7824 */ /* 0x020fca00078e0200 */
[----:B------:R-:W-:Y:S04]  /*01a0*/  STG.E desc[UR8][R2.64+0xc], R13 ;  /* 0x00000c0d02007986 */ /* 0x000fe8000c101908 */
[----:B------:R-:W2:Y:S02]  /*01b0*/  LDG.E R0, desc[UR8][R4.64+0x10] ;  /* 0x0000100804007981 */ /* 0x000ea4000c1e1900 */
[----:B--2---:R-:W-:-:S05]  /*01c0*/  IMAD R15, R0, 0x2, R15 ;  /* 0x00000002000f7824 */ /* 0x004fca00078e020f */
[----:B------:R0:W-:Y:S04]  /*01d0*/  STG.E desc[UR8][R2.64+0x10], R15 ;  /* 0x0000100f02007986 */ /* 0x0001e8000c101908 */
[----:B------:R-:W3:Y:S04]  /*01e0*/  LDG.E R0, desc[UR8][R4.64+0x14] ;  /* 0x0000140804007981 */ /* 0x000ee8000c1e1900 */
[----:B0-----:R-:W2:Y:S01]  /*01f0*/  LDG.E R15, desc[UR8][R2.64+0x20] ;  /* 0x00002008020f7981 */ /* 0x001ea2000c1e1900 */
[----:B---3--:R-:W-:-:S05]  /*0200*/  LEA R17, R0, R17, 0x1 ;  /* 0x0000001100117211 */ /* 0x008fca00078e08ff */
[----:B------:R0:W-:Y:S04]  /*0210*/  STG.E desc[UR8][R2.64+0x14], R17 ;  /* 0x0000141102007986 */ /* 0x0001e8000c101908 */
[----:B------:R-:W4:Y:S04]  /*0220*/  LDG.E R0, desc[UR8][R4.64+0x18] ;  /* 0x0000180804007981 */ /* 0x000f28000c1e1900 */
[----:B0-----:R-:W3:Y:S01]  /*0230*/  LDG.E R17, desc[UR8][R2.64+0x2c] ;  /* 0x00002c0802117981 */ /* 0x001ee2000c1e1900 */
[----:B----4-:R-:W-:-:S05]  /*0240*/  IMAD R19, R0, 0x2, R19 ;  /* 0x0000000200137824 */ /* 0x010fca00078e0213 */
[----:B------:R0:W-:Y:S04]  /*0250*/  STG.E desc[UR8][R2.64+0x18], R19 ;  /* 0x0000181302007986 */ /* 0x0001e8000c101908 */
[----:B------:R-:W4:Y:S02]  /*0260*/  LDG.E R0, desc[UR8][R4.64+0x1c] ;  /* 0x00001c0804007981 */ /* 0x000f24000c1e1900 */
[----:B----4-:R-:W-:-:S05]  /*0270*/  LEA R21, R0, R21, 0x1 ;  /* 0x0000001500157211 */ /* 0x010fca00078e08ff */
[----:B------:R3:W-:Y:S04]  /*0280*/  STG.E desc[UR8][R2.64+0x1c], R21 ;  /* 0x00001c1502007986 */ /* 0x0007e8000c101908 */
[----:B------:R-:W2:Y:S02]  /*0290*/  LDG.E R0, desc[UR8][R4.64+0x20] ;  /* 0x0000200804007981 */ /* 0x000ea4000c1e1900 */
[----:B--2---:R-:W-:Y:S02]  /*02a0*/  IMAD R23, R0, 0x2, R15 ;  /* 0x0000000200177824 */ /* 0x004fe400078e020f */
[----:B------:R-:W2:Y:S04]  /*02b0*/  LDG.E R15, desc[UR8][R2.64+0x24] ;  /* 0x00002408020f7981 */ /* 0x000ea8000c1e1900 */
[----:B------:R-:W-:Y:S04]  /*02c0*/  STG.E desc[UR8][R2.64+0x20], R23 ;  /* 0x0000201702007986 */ /* 0x000fe8000c101908 */
[----:B------:R-:W2:Y:S02]  /*02d0*/  LDG.E R0, desc[UR8][R4.64+0x24] ;  /* 0x0000240804007981 */ /* 0x000ea4000c1e1900 */
[----:B--2---:R-:W-:-:S02]  /*02e0*/  LEA R25, R0, R15, 0x1 ;  /* 0x0000000f00197211 */ /* 0x004fc400078e08ff */
[----:B------:R-:W0:Y:S04]  /*02f0*/  LDG.E R15, desc[UR8][R2.64+0x28] ;  /* 0x00002808020f7981 */ /* 0x000e28000c1e1900 */
[----:B------:R-:W-:Y:S04]  /*0300*/  STG.E desc[UR8][R2.64+0x24], R25 ;  /* 0x0000241902007986 */ /* 0x000fe8000c101908 */
[----:B------:R-:W0:Y:S02]  /*0310*/  LDG.E R0, desc[UR8][R4.64+0x28] ;  /* 0x0000280804007981 */ /* 0x000e24000c1e1900 */
[----:B0-----:R-:W-:-:S05]  /*0320*/  IMAD R19, R0, 0x2, R15 ;  /* 0x0000000200137824 */ /* 0x001fca00078e020f */
[----:B------:R-:W-:Y:S04]  /*0330*/  STG.E desc[UR8][R2.64+0x28], R19 ;  /* 0x0000281302007986 */ /* 0x000fe8000c101908 */
[----:B------:R-:W3:Y:S01]  /*0340*/  LDG.E R0, desc[UR8][R4.64+0x2c] ;  /* 0x00002c0804007981 */ /* 0x000ee2000c1e1900 */
[----:B------:R-:W0:Y:S01]  /*0350*/  LDC.64 R14, c[0x0][0x388] ;  /* 0x0000e200ff0e7b82 */ /* 0x000e220000000a00 */
[----:B---3--:R-:W-:-:S05]  /*0360*/  LEA R21, R0, R17, 0x1 ;  /* 0x0000001100157211 */ /* 0x008fca00078e08ff */
[----:B------:R-:W-:Y:S04]  /*0370*/  STG.E desc[UR8][R2.64+0x2c], R21 ;  /* 0x00002c1502007986 */ /* 0x000fe8000c101908 */
[----:B0-----:R-:W2:Y:S01]  /*0380*/  LDG.E R0, desc[UR8][R14.64] ;  /* 0x000000080e007981 */ /* 0x001ea2000c1e1900 */
[----:B------:R-:W0:Y:S01]  /*0390*/  LDC.64 R16, c[0x0][0x380] ;  /* 0x0000e000ff107b82 */ /* 0x000e220000000a00 */
[----:B--2---:R-:W-:-:S05]  /*03a0*/  IMAD R7, R0, 0x4, R7 ;  /* 0x0000000400077824 */ /* 0x004fca00078e0207 */
[----:B0-----:R0:W-:Y:S04]  /*03b0*/  STG.E desc[UR8][R16.64], R7 ;  /* 0x0000000710007986 */ /* 0x0011e8000c101908 */
[----:B------:R-:W2:Y:S02]  /*03c0*/  LDG.E R0, desc[UR8][R14.64+0x4] ;  /* 0x000004080e007981 */ /* 0x000ea4000c1e1900 */
[----:B--2---:R-:W-:-:S05]  /*03d0*/  LEA R9, R0, R9, 0x2 ;  /* 0x0000000900097211 */ /* 0x004fca00078e10ff */
[----:B------:R2:W-:Y:S04]  /*03e0*/  STG.E desc[UR8][R16.64+0x4], R9 ;  /* 0x0000040910007986 */ /* 0x0005e8000c101908 */
[----:B------:R-:W3:Y:S02]  /*03f0*/  LDG.E R0, desc[UR8][R14.64+0x8] ;  /* 0x000008080e007981 */ /* 0x000ee4000c1e1900 */
[----:B---3--:R-:W-:-:S05]  /*0400*/  IMAD R5, R0, 0x4, R11 ;  /* 0x0000000400057824 */ /* 0x008fca00078e020b */
[----:B------:R3:W-:Y:S04]  /*0410*/  STG.E desc[UR8][R16.64+0x8], R5 ;  /* 0x0000080510007986 */ /* 0x0007e8000c101908 */
[----:B------:R-:W4:Y:S01]  /*0420*/  LDG.E R0, desc[UR8][R14.64+0xc] ;  /* 0x00000c080e007981 */ /* 0x000f22000c1e1900 */
[----:B------:R-:W4:Y:S01]  /*0430*/  LDC R11, c[0x0][0x384] ;  /* 0x0000e100ff0b7b82 */ /* 0x000f220000000800 */
[----:B-1----:R-:W-:Y:S02]  /*0440*/  UIADD3 UR14, UP0, UPT, UR6, 0x8, URZ ;  /* 0x00000008060e7890 */ /* 0x002fe4000ff1e0ff */
[----:B------:R-:W-:Y:S02]  /*0450*/  UIADD3 UR12, UP1, UPT, UR4, 0x8, URZ ;  /* 0x00000008040c7890 */ /* 0x000fe4000ff3e0ff */
[----:B------:R-:W-:-:S02]  /*0460*/  UIADD3 UR6, UP2, UPT, UR6, 0x10, URZ ;  /* 0x0000001006067890 */ /* 0x000fc4000ff5e0ff */
[----:B------:R-:W-:Y:S02]  /*0470*/  UIADD3 UR4, UP3, UPT, UR4, 0x18, URZ ;  /* 0x0000001804047890 */ /* 0x000fe4000ff7e0ff */
[----:B------:R-:W-:Y:S02]  /*0480*/  UIADD3.X UR15, UPT, UPT, URZ, UR7, URZ, UP0, !UPT ;  /* 0x00000007ff0f7290 */ /* 0x000fe400087fe4ff */
[----:B------:R-:W-:Y:S02]  /*0490*/  UIADD3.X UR13, UPT, UPT, URZ, UR5, URZ, UP1, !UPT ;  /* 0x00000005ff0d7290 */ /* 0x000fe40008ffe4ff */
[----:B------:R-:W-:Y:S02]  /*04a0*/  UIADD3.X UR7, UPT, UPT, URZ, UR7, URZ, UP2, !UPT ;  /* 0x00000007ff077290 */ /* 0x000fe400097fe4ff */
[----:B------:R-:W-:Y:S01]  /*04b0*/  UIADD3.X UR5, UPT, UPT, URZ, UR5, URZ, UP3, !UPT ;  /* 0x00000005ff057290 */ /* 0x000fe20009ffe4ff */
[----:B------:R-:W-:Y:S01]  /*04c0*/  IMAD.U32 R8, RZ, RZ, UR16 ;  /* 0x00000010ff087e24 */ /* 0x000fe2000f8e00ff */
[----:B------:R-:W-:Y:S01]  /*04d0*/  MOV R12, UR6 ;  /* 0x00000006000c7c02 */ /* 0x000fe20008000f00 */
[----:B------:R-:W-:Y:S01]  /*04e0*/  IMAD.U32 R6, RZ, RZ, UR12 ;  /* 0x0000000cff067e24 */ /* 0x000fe2000f8e00ff */
[----:B0-----:R-:W-:Y:S01]  /*04f0*/  MOV R7, UR15 ;  /* 0x0000000f00077c02 */ /* 0x001fe20008000f00 */
[----:B--2---:R-:W-:Y:S01]  /*0500*/  IMAD.U32 R9, RZ, RZ, UR13 ;  /* 0x0000000dff097e24 */ /* 0x004fe2000f8e00ff */
[----:B---3--:R-:W-:Y:S01]  /*0510*/  MOV R5, UR7 ;  /* 0x0000000700057c02 */ /* 0x008fe20008000f00 */
[----:B------:R-:W-:Y:S01]  /*0520*/  IMAD.U32 R10, RZ, RZ, UR4 ;  /* 0x00000004ff0a7e24 */ /* 0x000fe2000f8e00ff */
[----:B------:R-:W-:Y:S01]  /*0530*/  UMOV UR4, URZ ;  /* 0x000000ff00047c82 */ /* 0x000fe20008000000 */
[----:B----4-:R-:W-:-:S02]  /*0540*/  LEA R13, R0, R13, 0x2 ;  /* 0x0000000d000d7211 */ /* 0x010fc400078e10ff */
[----:B------:R-:W-:-:S03]  /*0550*/  MOV R0, UR14 ;  /* 0x0000000e00007c02 */ /* 0x000fc60008000f00 */
[----:B------:R0:W-:Y:S02]  /*0560*/  STG.E desc[UR8][R16.64+0xc], R13 ;  /* 0x00000c0d10007986 */ /* 0x0001e4000c101908 */
[----:B0-----:R-:W-:-:S07]  /*0570*/  IMAD.U32 R13, RZ, RZ, UR5 ;  /* 0x00000005ff0d7e24 */ /* 0x001fce000f8e00ff */
.L_x_0:
[----:B------:R-:W-:Y:S01]  /*0580*/  MOV R4, R12 ;  /* 0x0000000c00047202 */ /* 0x000fe20000000f00 */
[----:B-1----:R-:W-:Y:S01]  /*0590*/  IMAD.MOV.U32 R2, RZ, RZ, R10 ;  /* 0x000000ffff027224 */ /* 0x002fe200078e000a */
[----:B------:R-:W-:-:S03]  /*05a0*/  MOV R3, R13 ;  /* 0x0000000d00037202 */ /* 0x000fc60000000f00 */
[----:B------:R-:W2:Y:S04]  /*05b0*/  LDG.E R10, desc[UR8][R4.64] ;  /* 0x00000008040a7981 */ /* 0x000ea8000c1e1900 */
[----:B------:R-:W2:Y:S04]  /*05c0*/  LDG.E R13, desc[UR8][R2.64+-0x8] ;  /* 0xfffff808020d7981 */ /* 0x000ea8000c1e1900 */
[----:B------:R-:W3:Y:S04]  /*05d0*/  LDG.E R15, desc[UR8][R2.64+-0x4] ;  /* 0xfffffc08020f7981 */ /* 0x000ee8000c1e1900 */
[----:B------:R-:W4:Y:S04]  /*05e0*/  LDG.E R17, desc[UR8][R2.64] ;  /* 0x0000000802117981 */ /* 0x000f28000c1e1900 */
[----:B------:R-:W5:Y:S01]  /*05f0*/  LDG.E R19, desc[UR8][R2.64+0x4] ;  /* 0x0000040802137981 */ /* 0x000f62000c1e1900 */
[----:B--2---:R-:W-:-:S05]  /*0600*/  IMAD R13, R10, 0x4, R13 ;  /* 0x000000040a0d7824 */ /* 0x004fca00078e020d */
[----:B------:R0:W-:Y:S04]  /*0610*/  STG.E desc[UR8][R2.64+-0x8], R13 ;  /* 0xfffff80d02007986 */ /* 0x0001e8000c101908 */
[----:B------:R-:W3:Y:S02]  /*0620*/  LDG.E R10, desc[UR8][R4.64+0x4] ;  /* 0x00000408040a7981 */ /* 0x000ee4000c1e1900 */
[----:B---3--:R-:W-:-:S05]  /*0630*/  LEA R15, R10, R15, 0x2 ;  /* 0x0000000f0a0f7211 */ /* 0x008fca00078e10ff */
[----:B------:R1:W-:Y:S04]  /*0640*/  STG.E desc[UR8][R2.64+-0x4], R15 ;  /* 0xfffffc0f02007986 */ /* 0x0003e8000c101908 */
[----:B------:R-:W4:Y:S02]  /*0650*/  LDG.E R10, desc[UR8][R4.64+0x8] ;  /* 0x00000808040a7981 */ /* 0x000f24000c1e1900 */
[----:B----4-:R-:W-:-:S05]  /*0660*/  IMAD R17, R10, 0x4, R17 ;  /* 0x000000040a117824 */ /* 0x010fca00078e0211 */
[----:B------:R2:W-:Y:S04]  /*0670*/  STG.E desc[UR8][R2.64], R17 ;  /* 0x0000001102007986 */ /* 0x0005e8000c101908 */
[----:B------:R-:W5:Y:S02]  /*0680*/  LDG.E R10, desc[UR8][R4.64+0xc] ;  /* 0x00000c08040a7981 */ /* 0x000f64000c1e1900 */
[----:B-----5:R-:W-:Y:S02]  /*0690*/  LEA R19, R10, R19, 0x2 ;  /* 0x000000130a137211 */ /* 0x020fe400078e10ff */
[----:B------:R-:W3:Y:S04]  /*06a0*/  LDG.E R10, desc[UR8][R2.64+0x8] ;  /* 0x00000808020a7981 */ /* 0x000ee8000c1e1900 */
[----:B------:R4:W-:Y:S04]  /*06b0*/  STG.E desc[UR8][R2.64+0x4], R19 ;  /* 0x0000041302007986 */ /* 0x0009e8000c101908 */
[----:B0-----:R-:W3:Y:S02]  /*06c0*/  LDG.E R13, desc[UR8][R4.64+0x10] ;  /* 0x00001008040d7981 */ /* 0x001ee4000c1e1900 */
[----:B---3--:R-:W-:-:S02]  /*06d0*/  IMAD R13, R13, 0x4, R10 ;  /* 0x000000040d0d7824 */ /* 0x008fc400078e020a */
[----:B------:R-:W3:Y:S04]  /*06e0*/  LDG.E R10, desc[UR8][R2.64+0xc] ;  /* 0x00000c08020a7981 */ /* 0x000ee8000c1e1900 */
[----:B------:R0:W-:Y:S04]  /*06f0*/  STG.E desc[UR8][R2.64+0x8], R13 ;  /* 0x0000080d02007986 */ /* 0x0001e8000c101908 */
[----:B-1----:R-:W3:Y:S02]  /*0700*/  LDG.E R15, desc[UR8][R4.64+0x14] ;  /* 0x00001408040f7981 */ /* 0x002ee4000c1e1900 */
[----:B---3--:R-:W-:-:S02]  /*0710*/  LEA R15, R15, R10, 0x2 ;  /* 0x0000000a0f0f7211 */ /* 0x008fc400078e10ff */
[----:B------:R-:W3:Y:S04]  /*0720*/  LDG.E R10, desc[UR8][R2.64+0x10] ;  /* 0x00001008020a7981 */ /* 0x000ee8000c1e1900 */
[----:B------:R1:W-:Y:S04]  /*0730*/  STG.E desc[UR8][R2.64+0xc], R15 ;  /* 0x00000c0f02007986 */ /* 0x0003e8000c101908 */
[----:B--2---:R-:W3:Y:S02]  /*0740*/  LDG.E R17, desc[UR8][R4.64+0x18] ;  /* 0x0000180804117981 */ /* 0x004ee4000c1e1900 */
[----:B---3--:R-:W-:-:S02]  /*0750*/  IMAD R17, R17, 0x4, R10 ;  /* 0x0000000411117824 */ /* 0x008fc400078e020a */
[----:B------:R-:W2:Y:S04]  /*0760*/  LDG.E R10, desc[UR8][R2.64+0x14] ;  /* 0x00001408020a7981 */ /* 0x000ea8000c1e1900 */
[----:B------:R1:W-:Y:S04]  /*0770*/  STG.E desc[UR8][R2.64+0x10], R17 ;  /* 0x0000101102007986 */ /* 0x0003e8000c101908 */
[----:B----4-:R3:W2:Y:S01]  /*0780*/  LDG.E R19, desc[UR8][R4.64+0x1c] ;  /* 0x00001c0804137981 */ /* 0x0106a2000c1e1900 */
[----:B------:R-:W-:-:S04]  /*0790*/  UIADD3 UR4, UPT, UPT, UR4, 0x8, URZ ;  /* 0x0000000804047890 */ /* 0x000fc8000fffe0ff */
[----:B------:R-:W-:Y:S01]  /*07a0*/  UISETP.NE.AND UP0, UPT, UR4, 0x8, UPT ;  /* 0x000000080400788c */ /* 0x000fe2000bf05270 */
[----:B------:R-:W-:-:S05]  /*07b0*/  IADD3 R12, P0, PT, R4, 0x20, RZ ;  /* 0x00000020040c7810 */ /* 0x000fca0007f1e0ff */
[----:B---3--:R-:W-:Y:S01]  /*07c0*/  IMAD.X R5, RZ, RZ, R5, P0 ;  /* 0x000000ffff057224 */ /* 0x008fe200000e0605 */
[----:B--2---:R-:W-:-:S05]  /*07d0*/  LEA R19, R19, R10, 0x2 ;  /* 0x0000000a13137211 */ /* 0x004fca00078e10ff */
[----:B------:R1:W-:Y:S01]  /*07e0*/  STG.E desc[UR8][R2.64+0x14], R19 ;  /* 0x0000141302007986 */ /* 0x0003e2000c101908 */
[----:B------:R-:W-:-:S04]  /*07f0*/  IADD3 R10, P1, PT, R2, 0x20, RZ ;  /* 0x00000020020a7810 */ /* 0x000fc80007f3e0ff */
[----:B0-----:R-:W-:Y:S01]  /*0800*/  IADD3.X R13, PT, PT, RZ, R3, RZ, P1, !PT ;  /* 0x00000003ff0d7210 */ /* 0x001fe20000ffe4ff */
[----:B------:R-:W-:Y:S08]  /*0810*/  BRA.U UP0, `(.L_x_0) ;  /* 0xfffffffd00587547 */ /* 0x000ff0000b83ffff */
[----:B------:R-:W-:-:S05]  /*0820*/  UMOV UR4, URZ ;  /* 0x000000ff00047c82 */ /* 0x000fca0008000000 */
.L_x_1:
[----:B------:R-:W-:Y:S01]  /*0830*/  IMAD.U32 R4, RZ, RZ, UR10 ;  /* 0x0000000aff047e24 */ /* 0x000fe2000f8e00ff */
[----:B------:R-:W-:Y:S01]  /*0840*/  MOV R5, UR11 ;  /* 0x0000000b00057c02 */ /* 0x000fe20008000f00 */
[----:B01----:R-:W-:Y:S01]  /*0850*/  IMAD.MOV.U32 R2, RZ, RZ, R8 ;  /* 0x000000ffff027224 */ /* 0x003fe200078e0008 */
[----:B------:R-:W-:-:S03]  /*0860*/  MOV R3, R11 ;  /* 0x0000000b00037202 */ /* 0x000fc60000000f00 */
[----:B------:R-:W2:Y:S04]  /*0870*/  LDG.E R4, desc[UR8][R4.64] ;  /* 0x0000000804047981 */ /* 0x000ea8000c1e1900 */
[----:B------:R-:W2:Y:S01]  /*0880*/  LDG.E R11, desc[UR8][R2.64] ;  /* 0x00000008020b7981 */ /* 0x000ea2000c1e1900 */
[----:B------:R-:W-:Y:S02]  /*0890*/  UIADD3 UR10, UP0, UPT, UR10, 0x4, URZ ;  /* 0x000000040a0a7890 */ /* 0x000fe4000ff1e0ff */
[----:B------:R-:W-:Y:S02]  /*08a0*/  UIADD3 UR4, UPT, UPT, UR4, 0x1, URZ ;  /* 0x0000000104047890 */ /* 0x000fe4000fffe0ff */
[----:B------:R-:W-:Y:S02]  /*08b0*/  UIADD3.X UR11, UPT, UPT, URZ, UR11, URZ, UP0, !UPT ;  /* 0x0000000bff0b7290 */ /* 0x000fe400087fe4ff */
[----:B------:R-:W-:Y:S01]  /*08c0*/  UISETP.NE.AND UP0, UPT, UR4, 0xc, UPT ;  /* 0x0000000c0400788c */ /* 0x000fe2000bf05270 */
[----:B------:R-:W-:Y:S01]  /*08d0*/  IADD3 R8, P0, PT, R2, 0x4, RZ ;  /* 0x0000000402087810 */ /* 0x000fe20007f1e0ff */
[----:B--2---:R-:W-:-:S05]  /*08e0*/  IMAD R13, R4, 0x8, R11 ;  /* 0x00000008040d7824 */ /* 0x004fca00078e020b */
[----:B------:R0:W-:Y:S01]  /*08f0*/  STG.E desc[UR8][R2.64], R13 ;  /* 0x0000000d02007986 */ /* 0x0001e2000c101908 */
[----:B------:R-:W-:Y:S01]  /*0900*/  IADD3.X R11, PT, PT, RZ, R3, RZ, P0, !PT ;  /* 0x00000003ff0b7210 */ /* 0x000fe200007fe4ff */
[----:B------:R-:W-:Y:S06]  /*0910*/  BRA.U UP0, `(.L_x_1) ;  /* 0xfffffffd00c47547 */ /* 0x000fec000b83ffff */
[----:B------:R-:W-:-:S05]  /*0920*/  UMOV UR4, URZ ;  /* 0x000000ff00047c82 */ /* 0x000fca0008000000 */
.L_x_2:
[----:B------:R-:W-:Y:S01]  /*0930*/  IMAD.MOV.U32 R4, RZ, RZ, R0 ;  /* 0x000000ffff047224 */ /* 0x000fe200078e0000 */
[----:B------:R-:W-:Y:S01]  /*0940*/  MOV R5, R7 ;  /* 0x0000000700057202 */ /* 0x000fe20000000f00 */
[----:B01----:R-:W-:Y:S01]  /*0950*/  IMAD.MOV.U32 R2, RZ, RZ, R6 ;  /* 0x000000ffff027224 */ /* 0x003fe200078e0006 */
[----:B------:R-:W-:-:S03]  /*0960*/  MOV R3, R9 ;  /* 0x0000000900037202 */ /* 0x000fc60000000f00 */
[----:B------:R-:W2:Y:S04]  /*0970*/  LDG.E R0, desc[UR8][R4.64+-0x8] ;  /* 0xfffff80804007981 */ /* 0x000ea8000c1e1900 */
[----:B------:R-:W2:Y:S04]  /*0980*/  LDG.E R7, desc[UR8][R2.64+-0x8] ;  /* 0xfffff80802077981 */ /* 0x000ea8000c1e1900 */
[----:B------:R-:W3:Y:S04]  /*0990*/  LDG.E R9, desc[UR8][R2.64+-0x4] ;  /* 0xfffffc0802097981 */ /* 0x000ee8000c1e1900 */
[----:B------:R-:W4:Y:S04]  /*09a0*/  LDG.E R11, desc[UR8][R2.64] ;  /* 0x00000008020b7981 */ /* 0x000f28000c1e1900 */
[----:B------:R-:W5:Y:S01]  /*09b0*/  LDG.E R13, desc[UR8][R2.64+0x4] ;  /* 0x00000408020d7981 */ /* 0x000f62000c1e1900 */
[----:B--2---:R-:W-:-:S05]  /*09c0*/  IMAD R7, R0, 0x10, R7 ;  /* 0x0000001000077824 */ /* 0x004fca00078e0207 */
[----:B------:R-:W-:Y:S04]  /*09d0*/  STG.E desc[UR8][R2.64+-0x8], R7 ;  /* 0xfffff80702007986 */ /* 0x000fe8000c101908 */
[----:B------:R-:W3:Y:S02]  /*09e0*/  LDG.E R0, desc[UR8][R4.64+-0x4] ;  /* 0xfffffc0804007981 */ /* 0x000ee4000c1e1900 */
[----:B---3--:R-:W-:-:S05]  /*09f0*/  LEA R9, R0, R9, 0x4 ;  /* 0x0000000900097211 */ /* 0x008fca00078e20ff */
[----:B------:R0:W-:Y:S04]  /*0a00*/  STG.E desc[UR8][R2.64+-0x4], R9 ;  /* 0xfffffc0902007986 */ /* 0x0001e8000c101908 */
[----:B------:R-:W4:Y:S02]  /*0a10*/  LDG.E R0, desc[UR8][R4.64] ;  /* 0x0000000804007981 */ /* 0x000f24000c1e1900 */
[----:B----4-:R-:W-:-:S05]  /*0a20*/  IMAD R11, R0, 0x10, R11 ;  /* 0x00000010000b7824 */ /* 0x010fca00078e020b */
[----:B------:R1:W-:Y:S04]  /*0a30*/  STG.E desc[UR8][R2.64], R11 ;  /* 0x0000000b02007986 */ /* 0x0003e8000c101908 */
[----:B------:R-:W5:Y:S01]  /*0a40*/  LDG.E R0, desc[UR8][R4.64+0x4] ;  /* 0x0000040804007981 */ /* 0x000f62000c1e1900 */
[----:B------:R-:W-:-:S04]  /*0a50*/  UIADD3 UR4, UPT, UPT, UR4, 0x4, URZ ;  /* 0x0000000404047890 */ /* 0x000fc8000fffe0ff */
[----:B------:R-:W-:Y:S01]  /*0a60*/  UISETP.NE.AND UP0, UPT, UR4, 0xc, UPT ;  /* 0x0000000c0400788c */ /* 0x000fe2000bf05270 */
[----:B------:R-:W-:-:S04]  /*0a70*/  IADD3 R6, P1, PT, R2, 0x10, RZ ;  /* 0x0000001002067810 */ /* 0x000fc80007f3e0ff */
[----:B0-----:R-:W-:Y:S02]  /*0a80*/  IADD3.X R9, PT, PT, RZ, R3, RZ, P1, !PT ;  /* 0x00000003ff097210 */ /* 0x001fe40000ffe4ff */
[----:B-----5:R-:W-:-:S05]  /*0a90*/  LEA R13, R0, R13, 0x4 ;  /* 0x0000000d000d7211 */ /* 0x020fca00078e20ff */
[----:B------:R1:W-:Y:S01]  /*0aa0*/  STG.E desc[UR8][R2.64+0x4], R13 ;  /* 0x0000040d02007986 */ /* 0x0003e2000c101908 */
[----:B------:R-:W-:-:S05]  /*0ab0*/  IADD3 R0, P0, PT, R4, 0x10, RZ ;  /* 0x0000001004007810 */ /* 0x000fca0007f1e0ff */
[----:B------:R-:W-:Y:S01]  /*0ac0*/  IMAD.X R7, RZ, RZ, R5, P0 ;  /* 0x000000ffff077224 */ /* 0x000fe200000e0605 */
[----:B------:R-:W-:Y:S07]  /*0ad0*/  BRA.U UP0, `(.L_x_2) ;  /* 0xfffffffd00947547 */ /* 0x000fee000b83ffff */
[----:B------:R-:W-:Y:S05]  /*0ae0*/  EXIT ;  /* 0x000000000000794d */ /* 0x000fea0003800000 */
.L_x_3:
[----:B------:R-:W-:-:S00]  /*0af0*/  BRA `(.L_x_3) ;  /* 0xfffffffc00fc7947 */ /* 0x000fc0000383ffff */
[----:B------:R-:W-:-:S00]  /*0b00*/  NOP ;  /* 0x0000000000007918 */ /* 0x000fc00000000000 */
[----:B------:R-:W-:-:S00]  /*0b10*/  NOP ;  /* 0x0000000000007918 */ /* 0x000fc00000000000 */
[----:B------:R-:W-:-:S00]  /*0b20*/  NOP ;  /* 0x0000000000007918 */ /* 0x000fc00000000000 */
[----:B------:R-:W-:-:S00]  /*0b30*/  NOP ;  /* 0x0000000000007918 */ /* 0x000fc00000000000 */
[----:B------:R-:W-:-:S00]  /*0b40*/  NOP ;  /* 0x0000000000007918 */ /* 0x000fc00000000000 */
[----:B------:R-:W-:-:S00]  /*0b50*/  NOP ;  /* 0x0000000000007918 */ /* 0x000fc00000000000 */
[----:B------:R-:W-:-:S00]  /*0b60*/  NOP ;  /* 0x0000000000007918 */ /* 0x000fc00000000000 */
[----:B------:R-:W-:-:S00]  /*0b70*/  NOP ;  /* 0x0000000000007918 */ /* 0x000fc00000000000 */
.L_x_4:


//--------------------- .nv.shared.reserved.0     --------------------------
	.section	.nv.shared.reserved.0,"aw",@nobits
	.weak		__nv_reservedSMEM_offset_0_alias
	.size		__nv_reservedSMEM_offset_0_alias, 0, 64
	.other		__nv_reservedSMEM_offset_0_alias,@"STO_CUDA_RESERVED_SHARED STV_DEFAULT"
__nv_reservedSMEM_offset_0_alias:
	.zero		0
	.zero		64


//--------------------- .nv.constant0._Z3barPiS_  --------------------------
	.section	.nv.constant0._Z3barPiS_,"a",@progbits
	.sectionflags	@""
	.align	4
.nv.constant0._Z3barPiS_:
	.zero		912


//--------------------- SYMBOLS --------------------------

	.type		.nv.reservedSmem.offset0,@object
	.size		.nv.reservedSmem.offset0,0x4
